	.headerflags	@"EF_CUDA_TEXMODE_UNIFIED EF_CUDA_64BIT_ADDRESS EF_CUDA_ACCELERATORS EF_CUDA_SM90 EF_CUDA_VIRTUAL_SM(EF_CUDA_SM90)"
	.elftype	@"ET_EXEC"


//--------------------- .nv.info                  --------------------------
	.section	.nv.info,"",@"SHT_CUDA_INFO"
	.align	4


	//----- nvinfo : EIATTR_REGCOUNT
	.align		4
        /*0000*/ 	.byte	0x04, 0x2f
        /*0002*/ 	.short	(.L_1 - .L_0)
	.align		4
.L_0:
        /*0004*/ 	.word	index@(triton_poi_fused_pow_1)
        /*0008*/ 	.word	0x0000000a


	//----- nvinfo : EIATTR_MIN_STACK_SIZE
	.align		4
.L_1:
        /*000c*/ 	.byte	0x04, 0x12
        /*000e*/ 	.short	(.L_3 - .L_2)
	.align		4
.L_2:
        /*0010*/ 	.word	index@(triton_poi_fused_pow_1)
        /*0014*/ 	.word	0x00000000


	//----- nvinfo : EIATTR_FRAME_SIZE
	.align		4
.L_3:
        /*0018*/ 	.byte	0x04, 0x11
        /*001a*/ 	.short	(.L_5 - .L_4)
	.align		4
.L_4:
        /*001c*/ 	.word	index@(triton_poi_fused_pow_1)
        /*0020*/ 	.word	0x00000000


	//----- nvinfo : EIATTR_MIN_STACK_SIZE
	.align		4
.L_5:
        /*0024*/ 	.byte	0x04, 0x12
        /*0026*/ 	.short	(.L_7 - .L_6)
	.align		4
.L_6:
        /*0028*/ 	.word	index@(triton_poi_fused_pow_1)
        /*002c*/ 	.word	0x00000000
.L_7:


//--------------------- .nv.info.triton_poi_fused_pow_1 --------------------------
	.section	.nv.info.triton_poi_fused_pow_1,"",@"SHT_CUDA_INFO"
	.sectionflags	@""
	.align	4


	//----- nvinfo : EIATTR_CUDA_API_VERSION
	.align		4
        /*0000*/ 	.byte	0x04, 0x37
        /*0002*/ 	.short	(.L_9 - .L_8)
.L_8:
        /*0004*/ 	.word	0x0000007c


	//----- nvinfo : EIATTR_KPARAM_INFO
	.align		4
.L_9:
        /*0008*/ 	.byte	0x04, 0x17
        /*000a*/ 	.short	(.L_11 - .L_10)
.L_10:
        /*000c*/ 	.word	0x00000000
        /*0010*/ 	.short	0x0002
        /*0012*/ 	.short	0x0010
        /*0014*/ 	.byte	0x00, 0xf0, 0x11, 0x00


	//----- nvinfo : EIATTR_KPARAM_INFO
	.align		4
.L_11:
        /*0018*/ 	.byte	0x04, 0x17
        /*001a*/ 	.short	(.L_13 - .L_12)
.L_12:
        /*001c*/ 	.word	0x00000000
        /*0020*/ 	.short	0x0001
        /*0022*/ 	.short	0x0008
        /*0024*/ 	.byte	0x00, 0xf4, 0x21, 0x00


	//----- nvinfo : EIATTR_KPARAM_INFO
	.align		4
.L_13:
        /*0028*/ 	.byte	0x04, 0x17
        /*002a*/ 	.short	(.L_15 - .L_14)
.L_14:
        /*002c*/ 	.word	0x00000000
        /*0030*/ 	.short	0x0000
        /*0032*/ 	.short	0x0000
        /*0034*/ 	.byte	0x00, 0xf4, 0x21, 0x00


	//----- nvinfo : EIATTR_SPARSE_MMA_MASK
	.align		4
.L_15:
        /*0038*/ 	.byte	0x03, 0x50
        /*003a*/ 	.short	0x0000


	//----- nvinfo : EIATTR_MAXREG_COUNT
	.align		4
        /*003c*/ 	.byte	0x03, 0x1b
        /*003e*/ 	.short	0x00ff


	//----- nvinfo : EIATTR_EXIT_INSTR_OFFSETS
	.align		4
        /*0040*/ 	.byte	0x04, 0x1c
        /*0042*/ 	.short	(.L_17 - .L_16)


	//   ....[0]....
.L_16:
        /*0044*/ 	.word	0x000000f0


	//----- nvinfo : EIATTR_REQNTID
	.align		4
.L_17:
        /*0048*/ 	.byte	0x04, 0x10
        /*004a*/ 	.short	(.L_19 - .L_18)
.L_18:
        /*004c*/ 	.word	0x00000080
        /*0050*/ 	.word	0x00000001
        /*0054*/ 	.word	0x00000001


	//----- nvinfo : EIATTR_CBANK_PARAM_SIZE
	.align		4
.L_19:
        /*0058*/ 	.byte	0x03, 0x19
        /*005a*/ 	.short	0x0014


	//----- nvinfo : EIATTR_PARAM_CBANK
	.align		4
        /*005c*/ 	.byte	0x04, 0x0a
        /*005e*/ 	.short	(.L_21 - .L_20)
	.align		4
.L_20:
        /*0060*/ 	.word	index@(.nv.constant0.triton_poi_fused_pow_1)
        /*0064*/ 	.short	0x0210
        /*0066*/ 	.short	0x0014


	//----- nvinfo : EIATTR_SW_WAR
	.align		4
.L_21:
        /*0068*/ 	.byte	0x04, 0x36
        /*006a*/ 	.short	(.L_23 - .L_22)
.L_22:
        /*006c*/ 	.word	0x00000008
.L_23:


//--------------------- .nv.callgraph             --------------------------
	.section	.nv.callgraph,"",@"SHT_CUDA_CALLGRAPH"
	.align	4
	.sectionentsize	8
	.align		4
        /*0000*/ 	.word	0x00000000
	.align		4
        /*0004*/ 	.word	0xffffffff
	.align		4
        /*0008*/ 	.word	0x00000000
	.align		4
        /*000c*/ 	.word	0xfffffffe
	.align		4
        /*0010*/ 	.word	0x00000000
	.align		4
        /*0014*/ 	.word	0xfffffffd
	.align		4
        /*0018*/ 	.word	0x00000000
	.align		4
        /*001c*/ 	.word	0xfffffffc


//--------------------- .text.triton_poi_fused_pow_1 --------------------------
	.section	.text.triton_poi_fused_pow_1,"ax",@progbits
	.align	128
        .global         triton_poi_fused_pow_1
        .type           triton_poi_fused_pow_1,@function
        .size           triton_poi_fused_pow_1,(.L_x_1 - triton_poi_fused_pow_1)
        .other          triton_poi_fused_pow_1,@"STO_CUDA_ENTRY STV_DEFAULT"
triton_poi_fused_pow_1:
.text.triton_poi_fused_pow_1:
[----:B------:R-:W-:Y:S01]  /*0000*/  LDC R1, c[0x0][0x28] ;  /* 0x00000a00ff017b82 */ /* 0x000fe20000000800 */
[----:B------:R-:W1:Y:S07]  /*0010*/  S2R R0, SR_TID.X ;  /* 0x0000000000007919 */ /* 0x000e6e0000002100 */
[----:B------:R-:W2:Y:S01]  /*0020*/  LDC.64 R2, c[0x0][0x210] ;  /* 0x00008400ff027b82 */ /* 0x000ea20000000a00 */
[----:B------:R-:W-:Y:S01]  /*0030*/  ULDC.64 UR4, c[0x0][0x208] ;  /* 0x0000820000047ab9 */ /* 0x000fe20000000a00 */
[----:B------:R-:W3:Y:S06]  /*0040*/  S2R R7, SR_CTAID.X ;  /* 0x0000000000077919 */ /* 0x000eec0000002500 */
[----:B------:R-:W4:Y:S01]  /*0050*/  LDC.64 R4, c[0x0][0x218] ;  /* 0x00008600ff047b82 */ /* 0x000f220000000a00 */
[----:B-1----:R-:W-:-:S04]  /*0060*/  SHF.L.U32 R0, R0, 0x1, RZ ;  /* 0x0000000100007819 */ /* 0x002fc800000006ff */
[----:B------:R-:W-:-:S04]  /*0070*/  LOP3.LUT R0, R0, 0xfe, RZ, 0xc0, !PT ;  /* 0x000000fe00007812 */ /* 0x000fc800078ec0ff */
[----:B---3--:R-:W-:-:S05]  /*0080*/  LEA R7, R7, R0, 0x8 ;  /* 0x0000000007077211 */ /* 0x008fca00078e40ff */
[----:B--2---:R-:W-:-:S06]  /*0090*/  IMAD.WIDE R2, R7, 0x4, R2 ;  /* 0x0000000407027825 */ /* 0x004fcc00078e0202 */
[----:B------:R-:W2:Y:S01]  /*00a0*/  LDG.E.64 R2, desc[UR4][R2.64] ;  /* 0x0000000402027981 */ /* 0x000ea2000c1e1b00 */
[----:B----4-:R-:W-:-:S04]  /*00b0*/  IMAD.WIDE R4, R7, 0x4, R4 ;  /* 0x0000000407047825 */ /* 0x010fc800078e0204 */
[----:B--2---:R-:W-:Y:S01]  /*00c0*/  FMUL R6, R2, R2 ;  /* 0x0000000202067220 */ /* 0x004fe20000400000 */
[----:B------:R-:W-:-:S05]  /*00d0*/  FMUL R7, R3, R3 ;  /* 0x0000000303077220 */ /* 0x000fca0000400000 */
[----:B------:R-:W-:Y:S01]  /*00e0*/  STG.E.64 desc[UR4][R4.64], R6 ;  /* 0x0000000604007986 */ /* 0x000fe2000c101b04 */
[----:B------:R-:W-:Y:S05]  /*00f0*/  EXIT ;  /* 0x000000000000794d */ /* 0x000fea0003800000 */
.L_x_0:
[----:B------:R-:W-:-:S00]  /*0100*/  BRA `(.L_x_0) ;  /* 0xfffffffc00fc7947 */ /* 0x000fc0000383ffff */
[----:B------:R-:W-:-:S00]  /*0110*/  NOP ;  /* 0x0000000000007918 */ /* 0x000fc00000000000 */
        /* <DEDUP_REMOVED lines=14> */
.L_x_1:


//--------------------- .nv.constant0.triton_poi_fused_pow_1 --------------------------
	.section	.nv.constant0.triton_poi_fused_pow_1,"a",@progbits
	.sectionflags	@""
	.align	4
.nv.constant0.triton_poi_fused_pow_1:
	.zero		548
